//
// Generated by NVIDIA NVVM Compiler
//
// Compiler Build ID: CL-36424714
// Cuda compilation tools, release 13.0, V13.0.88
// Based on NVVM 20.0.0
//

.version 9.0
.target sm_100
.address_size 64

	// .globl	_Z6kernelPbPiS0_S0_

.visible .entry _Z6kernelPbPiS0_S0_(
	.param .u64 .ptr .align 1 _Z6kernelPbPiS0_S0__param_0,
	.param .u64 .ptr .align 1 _Z6kernelPbPiS0_S0__param_1,
	.param .u64 .ptr .align 1 _Z6kernelPbPiS0_S0__param_2,
	.param .u64 .ptr .align 1 _Z6kernelPbPiS0_S0__param_3
)
{
	.reg .pred 	%p<22>;
	.reg .b16 	%rs<17>;
	.reg .b32 	%r<46>;
	.reg .b64 	%rd<21>;

	ld.param.u64 	%rd10, [_Z6kernelPbPiS0_S0__param_0];
	ld.param.u64 	%rd11, [_Z6kernelPbPiS0_S0__param_1];
	ld.param.u64 	%rd12, [_Z6kernelPbPiS0_S0__param_2];
	ld.param.u64 	%rd13, [_Z6kernelPbPiS0_S0__param_3];
	mov.u32 	%r22, %ctaid.x;
	mov.u32 	%r1, %ntid.x;
	mov.u32 	%r23, %tid.x;
	mad.lo.s32 	%r41, %r22, %r1, %r23;
	setp.gt.s32 	%p1, %r41, 99999;
	@%p1 bra 	$L__BB0_17;
	cvta.to.global.u64 	%rd1, %rd13;
	mov.u32 	%r24, %nctaid.x;
	mul.lo.s32 	%r3, %r1, %r24;
	cvta.to.global.u64 	%rd14, %rd10;
	add.s64 	%rd2, %rd14, 3;
	cvta.to.global.u64 	%rd3, %rd12;
	cvta.to.global.u64 	%rd4, %rd11;
$L__BB0_2:
	mul.lo.s32 	%r5, %r41, 1000;
	mul.wide.s32 	%rd15, %r41, 4;
	add.s64 	%rd5, %rd3, %rd15;
	mov.b32 	%r42, 0;
$L__BB0_3:
	mul.wide.u32 	%rd16, %r42, 1000;
	add.s64 	%rd20, %rd2, %rd16;
	mov.b32 	%r44, 0;
	mov.u32 	%r43, %r5;
	mov.u32 	%r45, %r44;
	bra.uni 	$L__BB0_12;
$L__BB0_4:
	ld.global.u8 	%rs3, [%rd9+-2];
	ld.global.u8 	%rs4, [%rd20+-2];
	setp.ne.s16 	%p4, %rs3, %rs4;
	selp.u32 	%r28, 1, 0, %p4;
	add.s32 	%r7, %r19, %r28;
	setp.gt.u32 	%p5, %r7, 1;
	@%p5 bra 	$L__BB0_15;
	ld.global.u8 	%rs5, [%rd9+-1];
	ld.global.u8 	%rs6, [%rd20+-1];
	setp.ne.s16 	%p6, %rs5, %rs6;
	selp.u32 	%r29, 1, 0, %p6;
	add.s32 	%r8, %r7, %r29;
	setp.gt.u32 	%p7, %r8, 1;
	@%p7 bra 	$L__BB0_15;
	ld.global.u8 	%rs7, [%rd9];
	ld.global.u8 	%rs8, [%rd20];
	setp.ne.s16 	%p8, %rs7, %rs8;
	selp.u32 	%r30, 1, 0, %p8;
	add.s32 	%r9, %r8, %r30;
	setp.gt.u32 	%p9, %r9, 1;
	@%p9 bra 	$L__BB0_15;
	ld.global.u8 	%rs9, [%rd9+1];
	ld.global.u8 	%rs10, [%rd20+1];
	setp.ne.s16 	%p10, %rs9, %rs10;
	selp.u32 	%r31, 1, 0, %p10;
	add.s32 	%r10, %r9, %r31;
	setp.gt.u32 	%p11, %r10, 1;
	@%p11 bra 	$L__BB0_15;
	ld.global.u8 	%rs11, [%rd9+2];
	ld.global.u8 	%rs12, [%rd20+2];
	setp.ne.s16 	%p12, %rs11, %rs12;
	selp.u32 	%r32, 1, 0, %p12;
	add.s32 	%r11, %r10, %r32;
	setp.gt.u32 	%p13, %r11, 1;
	@%p13 bra 	$L__BB0_15;
	ld.global.u8 	%rs13, [%rd9+3];
	ld.global.u8 	%rs14, [%rd20+3];
	setp.ne.s16 	%p14, %rs13, %rs14;
	selp.u32 	%r33, 1, 0, %p14;
	add.s32 	%r12, %r11, %r33;
	setp.gt.u32 	%p15, %r12, 1;
	@%p15 bra 	$L__BB0_15;
	ld.global.u8 	%rs15, [%rd9+4];
	ld.global.u8 	%rs16, [%rd20+4];
	setp.ne.s16 	%p16, %rs15, %rs16;
	selp.u32 	%r34, 1, 0, %p16;
	add.s32 	%r45, %r12, %r34;
	setp.gt.u32 	%p17, %r45, 1;
	@%p17 bra 	$L__BB0_15;
	add.s32 	%r44, %r44, 8;
	add.s32 	%r43, %r43, 8;
	add.s64 	%rd20, %rd20, 8;
	setp.eq.s32 	%p18, %r44, 1000;
	@%p18 bra 	$L__BB0_13;
$L__BB0_12:
	cvt.s64.s32 	%rd17, %r43;
	add.s64 	%rd9, %rd2, %rd17;
	ld.global.u8 	%rs1, [%rd9+-3];
	ld.global.u8 	%rs2, [%rd20+-3];
	setp.ne.s16 	%p2, %rs1, %rs2;
	selp.u32 	%r27, 1, 0, %p2;
	add.s32 	%r19, %r45, %r27;
	setp.gt.u32 	%p3, %r19, 1;
	@%p3 bra 	$L__BB0_15;
	bra.uni 	$L__BB0_4;
$L__BB0_13:
	setp.ne.s32 	%p19, %r45, 1;
	@%p19 bra 	$L__BB0_15;
	ld.global.u32 	%r35, [%rd1];
	add.s32 	%r36, %r35, 1;
	st.global.u32 	[%rd1], %r36;
	ld.global.u32 	%r37, [%rd5];
	add.s32 	%r38, %r37, %r5;
	mul.wide.s32 	%rd18, %r38, 4;
	add.s64 	%rd19, %rd4, %rd18;
	st.global.u32 	[%rd19], %r42;
	ld.global.u32 	%r39, [%rd5];
	add.s32 	%r40, %r39, 1;
	st.global.u32 	[%rd5], %r40;
$L__BB0_15:
	add.s32 	%r42, %r42, 1;
	setp.ne.s32 	%p20, %r42, 100000;
	@%p20 bra 	$L__BB0_3;
	add.s32 	%r41, %r41, %r3;
	setp.lt.s32 	%p21, %r41, 100000;
	@%p21 bra 	$L__BB0_2;
$L__BB0_17:
	ret;

}


// ===== COMPILED SASS (sm_100) =====

	.target	sm_100

	.elftype	@"ET_EXEC"


//--------------------- .note.nv.tkinfo           --------------------------
	.section	.note.nv.tkinfo,"",@"SHT_NOTE"
	.sectionflags	@"SHF_NOTE_NV_TKINFO"
	.tkinfo
        /*0018*/ 	.word	0x00000002
        /*0030*/ 	.string	""
        /*0030*/ 	.string	"ptxas"
        /*0030*/ 	.string	"Cuda compilation tools, release 13.0, V13.0.88"
        /*0030*/ 	.string	"Build cuda_13.0.r13.0/compiler.36424714_0"
        /*0030*/ 	.string	"-arch sm_100 -m 64 "



//--------------------- .note.nv.cuinfo           --------------------------
	.section	.note.nv.cuinfo,"",@"SHT_NOTE"
	.sectionflags	@"SHF_NOTE_NV_CUINFO"
        /*0018*/ 	.short	0x0002
        /*001a*/ 	.short	0x0064
        /*001c*/ 	.short	0x0082
	.zero		2


//--------------------- .nv.info                  --------------------------
	.section	.nv.info,"",@"SHT_CUDA_INFO"
	.align	4


	//----- nvinfo : EIATTR_REGCOUNT
	.align		4
        /*0000*/ 	.byte	0x04, 0x2f
        /*0002*/ 	.short	(.L_1 - .L_0)
	.align		4
.L_0:
        /*0004*/ 	.word	index@(_Z6kernelPbPiS0_S0_)
        /*0008*/ 	.word	0x00000013


	//----- nvinfo : EIATTR_FRAME_SIZE
	.align		4
.L_1:
        /*000c*/ 	.byte	0x04, 0x11
        /*000e*/ 	.short	(.L_3 - .L_2)
	.align		4
.L_2:
        /*0010*/ 	.word	index@(_Z6kernelPbPiS0_S0_)
        /*0014*/ 	.word	0x00000000


	//----- nvinfo : EIATTR_MIN_STACK_SIZE
	.align		4
.L_3:
        /*0018*/ 	.byte	0x04, 0x12
        /*001a*/ 	.short	(.L_5 - .L_4)
	.align		4
.L_4:
        /*001c*/ 	.word	index@(_Z6kernelPbPiS0_S0_)
        /*0020*/ 	.word	0x00000000
.L_5:


//--------------------- .nv.compat                --------------------------
	.section	.nv.compat,"",@"SHT_CUDA_COMPAT_INFO"
	.align	4
        /*0000*/ 	.byte	0x02, 0x09, 0x00, 0x00, 0x02, 0x02, 0x01, 0x00, 0x02, 0x05, 0x05, 0x00, 0x03, 0x07, 0x01, 0x01
        /*0010*/ 	.byte	0x02, 0x03, 0x00, 0x00, 0x02, 0x06, 0x01, 0x00, 0x04, 0x0b, 0x08, 0x00, 0x09, 0x00, 0x00, 0x00
        /*0020*/ 	.byte	0x00, 0x00, 0x00, 0x00


//--------------------- .nv.info._Z6kernelPbPiS0_S0_ --------------------------
	.section	.nv.info._Z6kernelPbPiS0_S0_,"",@"SHT_CUDA_INFO"
	.sectionflags	@""
	.align	4


	//----- nvinfo : EIATTR_CUDA_API_VERSION
	.align		4
        /*0000*/ 	.byte	0x04, 0x37
        /*0002*/ 	.short	(.L_7 - .L_6)
.L_6:
        /*0004*/ 	.word	0x00000082


	//----- nvinfo : EIATTR_KPARAM_INFO
	.align		4
.L_7:
        /*0008*/ 	.byte	0x04, 0x17
        /*000a*/ 	.short	(.L_9 - .L_8)
.L_8:
        /*000c*/ 	.word	0x00000000
        /*0010*/ 	.short	0x0003
        /*0012*/ 	.short	0x0018
        /*0014*/ 	.byte	0x00, 0xf5, 0x21, 0x00


	//----- nvinfo : EIATTR_KPARAM_INFO
	.align		4
.L_9:
        /*0018*/ 	.byte	0x04, 0x17
        /*001a*/ 	.short	(.L_11 - .L_10)
.L_10:
        /*001c*/ 	.word	0x00000000
        /*0020*/ 	.short	0x0002
        /*0022*/ 	.short	0x0010
        /*0024*/ 	.byte	0x00, 0xf5, 0x21, 0x00


	//----- nvinfo : EIATTR_KPARAM_INFO
	.align		4
.L_11:
        /*0028*/ 	.byte	0x04, 0x17
        /*002a*/ 	.short	(.L_13 - .L_12)
.L_12:
        /*002c*/ 	.word	0x00000000
        /*0030*/ 	.short	0x0001
        /*0032*/ 	.short	0x0008
        /*0034*/ 	.byte	0x00, 0xf5, 0x21, 0x00


	//----- nvinfo : EIATTR_KPARAM_INFO
	.align		4
.L_13:
        /*0038*/ 	.byte	0x04, 0x17
        /*003a*/ 	.short	(.L_15 - .L_14)
.L_14:
        /*003c*/ 	.word	0x00000000
        /*0040*/ 	.short	0x0000
        /*0042*/ 	.short	0x0000
        /*0044*/ 	.byte	0x00, 0xf5, 0x21, 0x00


	//----- nvinfo : EIATTR_SPARSE_MMA_MASK
	.align		4
.L_15:
        /*0048*/ 	.byte	0x03, 0x50
        /*004a*/ 	.short	0x0000


	//----- nvinfo : EIATTR_MAXREG_COUNT
	.align		4
        /*004c*/ 	.byte	0x03, 0x1b
        /*004e*/ 	.short	0x00ff


	//----- nvinfo : EIATTR_MERCURY_ISA_VERSION
	.align		4
        /*0050*/ 	.byte	0x03, 0x5f
        /*0052*/ 	.short	0x0101


	//----- nvinfo : EIATTR_VRC_CTA_INIT_COUNT
	.align		4
        /*0054*/ 	.byte	0x02, 0x4a
	.zero		1
	.zero		1


	//----- nvinfo : EIATTR_EXIT_INSTR_OFFSETS
	.align		4
        /*0058*/ 	.byte	0x04, 0x1c
        /*005a*/ 	.short	(.L_17 - .L_16)


	//   ....[0]....
.L_16:
        /*005c*/ 	.word	0x00000060


	//   ....[1]....
        /*0060*/ 	.word	0x00000780


	//----- nvinfo : EIATTR_CRS_STACK_SIZE
	.align		4
.L_17:
        /*0064*/ 	.byte	0x04, 0x1e
        /*0066*/ 	.short	(.L_19 - .L_18)
.L_18:
        /*0068*/ 	.word	0x00000000


	//----- nvinfo : EIATTR_CBANK_PARAM_SIZE
	.align		4
.L_19:
        /*006c*/ 	.byte	0x03, 0x19
        /*006e*/ 	.short	0x0020


	//----- nvinfo : EIATTR_PARAM_CBANK
	.align		4
        /*0070*/ 	.byte	0x04, 0x0a
        /*0072*/ 	.short	(.L_21 - .L_20)
	.align		4
.L_20:
        /*0074*/ 	.word	index@(.nv.constant0._Z6kernelPbPiS0_S0_)
        /*0078*/ 	.short	0x0380
        /*007a*/ 	.short	0x0020


	//----- nvinfo : EIATTR_SW_WAR
	.align		4
.L_21:
        /*007c*/ 	.byte	0x04, 0x36
        /*007e*/ 	.short	(.L_23 - .L_22)
.L_22:
        /*0080*/ 	.word	0x00000008
.L_23:


//--------------------- .nv.callgraph             --------------------------
	.section	.nv.callgraph,"",@"SHT_CUDA_CALLGRAPH"
	.align	4
	.sectionentsize	8
	.align		4
        /*0000*/ 	.word	0x00000000
	.align		4
        /*0004*/ 	.word	0xffffffff
	.align		4
        /*0008*/ 	.word	0x00000000
	.align		4
        /*000c*/ 	.word	0xfffffffe
	.align		4
        /*0010*/ 	.word	0x00000000
	.align		4
        /*0014*/ 	.word	0xfffffffd
	.align		4
        /*0018*/ 	.word	0x00000000
	.align		4
        /*001c*/ 	.word	0xfffffffc


//--------------------- .text._Z6kernelPbPiS0_S0_ --------------------------
	.section	.text._Z6kernelPbPiS0_S0_,"ax",@progbits
	.align	128
        .global         _Z6kernelPbPiS0_S0_
        .type           _Z6kernelPbPiS0_S0_,@function
        .size           _Z6kernelPbPiS0_S0_,(.L_x_7 - _Z6kernelPbPiS0_S0_)
        .other          _Z6kernelPbPiS0_S0_,@"STO_CUDA_ENTRY STV_DEFAULT"
_Z6kernelPbPiS0_S0_:
.text._Z6kernelPbPiS0_S0_:
[----:B------:R-:W-:Y:S01]  /*0000*/  LDC R1, c[0x0][0x37c] ;  /* 0x0000df00ff017b82 */ /* 0x000fe20000000800 */
[----:B------:R-:W0:Y:S07]  /*0010*/  S2R R9, SR_TID.X ;  /* 0x0000000000097919 */ /* 0x000e2e0000002100 */
[----:B------:R-:W0:Y:S08]  /*0020*/  S2UR UR4, SR_CTAID.X ;  /* 0x00000000000479c3 */ /* 0x000e300000002500 */
[----:B------:R-:W0:Y:S02]  /*0030*/  LDC R8, c[0x0][0x360] ;  /* 0x0000d800ff087b82 */ /* 0x000e240000000800 */
[----:B0-----:R-:W-:-:S05]  /*0040*/  IMAD R9, R8, UR4, R9 ;  /* 0x0000000408097c24 */ /* 0x001fca000f8e0209 */
[----:B------:R-:W-:-:S13]  /*0050*/  ISETP.GT.AND P0, PT, R9, 0x1869f, PT ;  /* 0x0001869f0900780c */ /* 0x000fda0003f04270 */
[----:B------:R-:W-:Y:S05]  /*0060*/  @P0 EXIT ;  /* 0x000000000000094d */ /* 0x000fea0003800000 */
[----:B------:R-:W0:Y:S01]  /*0070*/  LDCU.64 UR4, c[0x0][0x380] ;  /* 0x00007000ff0477ac */ /* 0x000e220008000a00 */
[----:B------:R-:W1:Y:S01]  /*0080*/  LDCU UR6, c[0x0][0x370] ;  /* 0x00006e00ff0677ac */ /* 0x000e620008000800 */
[----:B------:R-:W2:Y:S01]  /*0090*/  LDCU.64 UR8, c[0x0][0x358] ;  /* 0x00006b00ff0877ac */ /* 0x000ea20008000a00 */
[----:B0-----:R-:W-:Y:S01]  /*00a0*/  UIADD3 UR4, UP0, UPT, UR4, 0x3, URZ ;  /* 0x0000000304047890 */ /* 0x001fe2000ff1e0ff */
[----:B-1----:R-:W-:-:S03]  /*00b0*/  IMAD R8, R8, UR6, RZ ;  /* 0x0000000608087c24 */ /* 0x002fc6000f8e02ff */
[----:B--2---:R-:W-:-:S12]  /*00c0*/  UIADD3.X UR5, UPT, UPT, URZ, UR5, URZ, UP0, !UPT ;  /* 0x00000005ff057290 */ /* 0x004fd800087fe4ff */
.L_x_5:
[----:B------:R-:W0:Y:S01]  /*00d0*/  LDC.64 R2, c[0x0][0x390] ;  /* 0x0000e400ff027b82 */ /* 0x000e220000000a00 */
[C---:B------:R-:W-:Y:S02]  /*00e0*/  IMAD R0, R9.reuse, 0x3e8, RZ ;  /* 0x000003e809007824 */ /* 0x040fe400078e02ff */
[----:B------:R-:W-:Y:S02]  /*00f0*/  IMAD.MOV.U32 R10, RZ, RZ, RZ ;  /* 0x000000ffff0a7224 */ /* 0x000fe400078e00ff */
[----:B0-----:R-:W-:-:S04]  /*0100*/  IMAD.WIDE R2, R9, 0x4, R2 ;  /* 0x0000000409027825 */ /* 0x001fc800078e0202 */
[----:B------:R-:W-:-:S05]  /*0110*/  IMAD.IADD R9, R8, 0x1, R9 ;  /* 0x0000000108097824 */ /* 0x000fca00078e0209 */
[----:B------:R-:W-:-:S13]  /*0120*/  ISETP.GE.AND P0, PT, R9, 0x186a0, PT ;  /* 0x000186a00900780c */ /* 0x000fda0003f06270 */
.L_x_4:
[----:B------:R-:W-:Y:S01]  /*0130*/  IMAD.U32 R4, RZ, RZ, UR4 ;  /* 0x00000004ff047e24 */ /* 0x000fe2000f8e00ff */
[----:B------:R-:W-:Y:S01]  /*0140*/  BSSY.RECONVERGENT B0, `(.L_x_0) ;  /* 0x000005f000007945 */ /* 0x000fe20003800200 */
[----:B------:R-:W-:Y:S02]  /*0150*/  IMAD.U32 R5, RZ, RZ, UR5 ;  /* 0x00000005ff057e24 */ /* 0x000fe4000f8e00ff */
[----:B------:R-:W-:Y:S01]  /*0160*/  HFMA2 R16, -RZ, RZ, 0, 0 ;  /* 0x00000000ff107431 */ /* 0x000fe200000001ff */
[----:B------:R-:W-:Y:S01]  /*0170*/  BSSY.RELIABLE B1, `(.L_x_1) ;  /* 0x000004f000017945 */ /* 0x000fe20003800100 */
[----:B------:R-:W-:Y:S02]  /*0180*/  IMAD.MOV.U32 R11, RZ, RZ, R0 ;  /* 0x000000ffff0b7224 */ /* 0x000fe400078e0000 */
[----:B------:R-:W-:-:S04]  /*0190*/  IMAD.WIDE.U32 R4, R10, 0x3e8, R4 ;  /* 0x000003e80a047825 */ /* 0x000fc800078e0004 */
[----:B------:R-:W-:-:S07]  /*01a0*/  IMAD.MOV.U32 R12, RZ, RZ, RZ ;  /* 0x000000ffff0c7224 */ /* 0x000fce00078e00ff */
.L_x_3:
[C---:B------:R-:W-:Y:S01]  /*01b0*/  IADD3 R6, P1, PT, R11.reuse, UR4, RZ ;  /* 0x000000040b067c10 */ /* 0x040fe2000ff3e0ff */
[----:B------:R-:W2:Y:S03]  /*01c0*/  LDG.E.U8 R14, desc[UR8][R4.64+-0x3] ;  /* 0xfffffd08040e7981 */ /* 0x000ea6000c1e1100 */
[----:B------:R-:W-:-:S05]  /*01d0*/  LEA.HI.X.SX32 R7, R11, UR5, 0x1, P1 ;  /* 0x000000050b077c11 */ /* 0x000fca00088f0eff */
[----:B------:R-:W2:Y:S02]  /*01e0*/  LDG.E.U8 R13, desc[UR8][R6.64+-0x3] ;  /* 0xfffffd08060d7981 */ /* 0x000ea4000c1e1100 */
[----:B--2---:R-:W-:Y:S01]  /*01f0*/  ISETP.NE.AND P1, PT, R13, R14, PT ;  /* 0x0000000e0d00720c */ /* 0x004fe20003f25270 */
[----:B------:R-:W-:-:S12]  /*0200*/  VIADD R14, R12, 0x1 ;  /* 0x000000010c0e7836 */ /* 0x000fd80000000000 */
[----:B------:R-:W-:-:S04]  /*0210*/  @!P1 IADD3 R14, PT, PT, R12, RZ, RZ ;  /* 0x000000ff0c0e9210 */ /* 0x000fc80007ffe0ff */
[----:B------:R-:W-:-:S13]  /*0220*/  ISETP.GT.U32.AND P1, PT, R14, 0x1, PT ;  /* 0x000000010e00780c */ /* 0x000fda0003f24070 */
[----:B------:R-:W-:Y:S05]  /*0230*/  @P1 BREAK.RELIABLE B1 ;  /* 0x0000000000011942 */ /* 0x000fea0003800100 */
[----:B------:R-:W-:Y:S05]  /*0240*/  @P1 BRA `(.L_x_2) ;  /* 0x0000000400381947 */ /* 0x000fea0003800000 */
[----:B------:R-:W2:Y:S04]  /*0250*/  LDG.E.U8 R12, desc[UR8][R6.64+-0x2] ;  /* 0xfffffe08060c7981 */ /* 0x000ea8000c1e1100 */
[----:B------:R-:W2:Y:S02]  /*0260*/  LDG.E.U8 R13, desc[UR8][R4.64+-0x2] ;  /* 0xfffffe08040d7981 */ /* 0x000ea4000c1e1100 */
[----:B--2---:R-:W-:Y:S01]  /*0270*/  ISETP.NE.AND P1, PT, R12, R13, PT ;  /* 0x0000000d0c00720c */ /* 0x004fe20003f25270 */
[----:B------:R-:W-:-:S12]  /*0280*/  VIADD R12, R14, 0x1 ;  /* 0x000000010e0c7836 */ /* 0x000fd80000000000 */
[----:B------:R-:W-:-:S05]  /*0290*/  @!P1 IMAD.MOV R12, RZ, RZ, R14 ;  /* 0x000000ffff0c9224 */ /* 0x000fca00078e020e */
[----:B------:R-:W-:-:S13]  /*02a0*/  ISETP.GT.U32.AND P1, PT, R12, 0x1, PT ;  /* 0x000000010c00780c */ /* 0x000fda0003f24070 */
[----:B------:R-:W-:Y:S05]  /*02b0*/  @P1 BREAK.RELIABLE B1 ;  /* 0x0000000000011942 */ /* 0x000fea0003800100 */
[----:B------:R-:W-:Y:S05]  /*02c0*/  @P1 BRA `(.L_x_2) ;  /* 0x0000000400181947 */ /* 0x000fea0003800000 */
[----:B------:R-:W2:Y:S04]  /*02d0*/  LDG.E.U8 R13, desc[UR8][R6.64+-0x1] ;  /* 0xffffff08060d7981 */ /* 0x000ea8000c1e1100 */
        /* <DEDUP_REMOVED lines=40> */
[----:B------:R-:W2:Y:S01]  /*0560*/  LDG.E.U8 R15, desc[UR8][R4.64+0x4] ;  /* 0x00000408040f7981 */ /* 0x000ea2000c1e1100 */
[----:B------:R-:W-:Y:S01]  /*0570*/  VIADD R12, R13, 0x1 ;  /* 0x000000010d0c7836 */ /* 0x000fe20000000000 */
[----:B--2---:R-:W-:-:S13]  /*0580*/  ISETP.NE.AND P1, PT, R6, R15, PT ;  /* 0x0000000f0600720c */ /* 0x004fda0003f25270 */
[----:B------:R-:W-:-:S05]  /*0590*/  @!P1 IMAD.MOV R12, RZ, RZ, R13 ;  /* 0x000000ffff0c9224 */ /* 0x000fca00078e020d */
[----:B------:R-:W-:-:S13]  /*05a0*/  ISETP.GT.U32.AND P1, PT, R12, 0x1, PT ;  /* 0x000000010c00780c */ /* 0x000fda0003f24070 */
[----:B------:R-:W-:Y:S05]  /*05b0*/  @P1 BREAK.RELIABLE B1 ;  /* 0x0000000000011942 */ /* 0x000fea0003800100 */
[----:B------:R-:W-:Y:S05]  /*05c0*/  @P1 BRA `(.L_x_2) ;  /* 0x0000000000581947 */ /* 0x000fea0003800000 */
[----:B------:R-:W-:Y:S01]  /*05d0*/  VIADD R16, R16, 0x8 ;  /* 0x0000000810107836 */ /* 0x000fe20000000000 */
[----:B------:R-:W-:Y:S01]  /*05e0*/  IADD3 R4, P2, PT, R4, 0x8, RZ ;  /* 0x0000000804047810 */ /* 0x000fe20007f5e0ff */
[----:B------:R-:W-:-:S03]  /*05f0*/  VIADD R11, R11, 0x8 ;  /* 0x000000080b0b7836 */ /* 0x000fc60000000000 */
[----:B------:R-:W-:Y:S02]  /*0600*/  ISETP.NE.AND P1, PT, R16, 0x3e8, PT ;  /* 0x000003e81000780c */ /* 0x000fe40003f25270 */
[----:B------:R-:W-:-:S11]  /*0610*/  IADD3.X R5, PT, PT, RZ, R5, RZ, P2, !PT ;  /* 0x00000005ff057210 */ /* 0x000fd600017fe4ff */
[----:B------:R-:W-:Y:S05]  /*0620*/  @P1 BRA `(.L_x_3) ;  /* 0xfffffff800e01947 */ /* 0x000fea000383ffff */
[----:B------:R-:W-:-:S13]  /*0630*/  ISETP.NE.AND P1, PT, R12, 0x1, PT ;  /* 0x000000010c00780c */ /* 0x000fda0003f25270 */
[----:B------:R-:W-:Y:S05]  /*0640*/  @P1 BREAK.RELIABLE B1 ;  /* 0x0000000000011942 */ /* 0x000fea0003800100 */
[----:B------:R-:W-:Y:S05]  /*0650*/  @P1 BRA `(.L_x_2) ;  /* 0x0000000000341947 */ /* 0x000fea0003800000 */
[----:B------:R-:W-:Y:S05]  /*0660*/  BSYNC.RELIABLE B1 ;  /* 0x0000000000017941 */ /* 0x000fea0003800100 */
.L_x_1:
[----:B------:R-:W0:Y:S02]  /*0670*/  LDC.64 R4, c[0x0][0x398] ;  /* 0x0000e600ff047b82 */ /* 0x000e240000000a00 */
[----:B0-----:R-:W2:Y:S02]  /*0680*/  LDG.E R6, desc[UR8][R4.64] ;  /* 0x0000000804067981 */ /* 0x001ea4000c1e1900 */
[----:B--2---:R-:W-:-:S04]  /*0690*/  VIADD R11, R6, 0x1 ;  /* 0x00000001060b7836 */ /* 0x004fc80000000000 */
[----:B------:R-:W0:Y:S01]  /*06a0*/  LDC.64 R6, c[0x0][0x388] ;  /* 0x0000e200ff067b82 */ /* 0x000e220000000a00 */
[----:B------:R1:W-:Y:S04]  /*06b0*/  STG.E desc[UR8][R4.64], R11 ;  /* 0x0000000b04007986 */ /* 0x0003e8000c101908 */
[----:B------:R-:W2:Y:S02]  /*06c0*/  LDG.E R13, desc[UR8][R2.64] ;  /* 0x00000008020d7981 */ /* 0x000ea4000c1e1900 */
[----:B--2---:R-:W-:-:S04]  /*06d0*/  IMAD.IADD R13, R0, 0x1, R13 ;  /* 0x00000001000d7824 */ /* 0x004fc800078e020d */
[----:B0-----:R-:W-:-:S05]  /*06e0*/  IMAD.WIDE R6, R13, 0x4, R6 ;  /* 0x000000040d067825 */ /* 0x001fca00078e0206 */
[----:B------:R1:W-:Y:S04]  /*06f0*/  STG.E desc[UR8][R6.64], R10 ;  /* 0x0000000a06007986 */ /* 0x0003e8000c101908 */
[----:B------:R-:W2:Y:S02]  /*0700*/  LDG.E R12, desc[UR8][R2.64] ;  /* 0x00000008020c7981 */ /* 0x000ea4000c1e1900 */
[----:B--2---:R-:W-:-:S05]  /*0710*/  IADD3 R13, PT, PT, R12, 0x1, RZ ;  /* 0x000000010c0d7810 */ /* 0x004fca0007ffe0ff */
[----:B------:R1:W-:Y:S02]  /*0720*/  STG.E desc[UR8][R2.64], R13 ;  /* 0x0000000d02007986 */ /* 0x0003e4000c101908 */
.L_x_2:
[----:B------:R-:W-:Y:S05]  /*0730*/  BSYNC.RECONVERGENT B0 ;  /* 0x0000000000007941 */ /* 0x000fea0003800200 */
.L_x_0:
[----:B-1----:R-:W-:-:S05]  /*0740*/  VIADD R10, R10, 0x1 ;  /* 0x000000010a0a7836 */ /* 0x002fca0000000000 */
[----:B------:R-:W-:-:S13]  /*0750*/  ISETP.NE.AND P1, PT, R10, 0x186a0, PT ;  /* 0x000186a00a00780c */ /* 0x000fda0003f25270 */
[----:B------:R-:W-:Y:S05]  /*0760*/  @P1 BRA `(.L_x_4) ;  /* 0xfffffff800701947 */ /* 0x000fea000383ffff */
[----:B------:R-:W-:Y:S05]  /*0770*/  @!P0 BRA `(.L_x_5) ;  /* 0xfffffff800548947 */ /* 0x000fea000383ffff */
[----:B------:R-:W-:Y:S05]  /*0780*/  EXIT ;  /* 0x000000000000794d */ /* 0x000fea0003800000 */
.L_x_6:
[----:B------:R-:W-:-:S00]  /*0790*/  BRA `(.L_x_6) ;  /* 0xfffffffc00fc7947 */ /* 0x000fc0000383ffff */
[----:B------:R-:W-:-:S00]  /*07a0*/  NOP ;  /* 0x0000000000007918 */ /* 0x000fc00000000000 */
        /* <DEDUP_REMOVED lines=13> */
.L_x_7:


//--------------------- .nv.shared.reserved.0     --------------------------
	.section	.nv.shared.reserved.0,"aw",@nobits
	.weak		__nv_reservedSMEM_offset_0_alias
	.size		__nv_reservedSMEM_offset_0_alias, 0, 64
	.other		__nv_reservedSMEM_offset_0_alias,@"STO_CUDA_RESERVED_SHARED STV_DEFAULT"
__nv_reservedSMEM_offset_0_alias:
	.zero		0
	.zero		64


//--------------------- .nv.constant0._Z6kernelPbPiS0_S0_ --------------------------
	.section	.nv.constant0._Z6kernelPbPiS0_S0_,"a",@progbits
	.sectionflags	@""
	.align	4
.nv.constant0._Z6kernelPbPiS0_S0_:
	.zero		928


//--------------------- SYMBOLS --------------------------

	.type		.nv.reservedSmem.offset0,@object
	.size		.nv.reservedSmem.offset0,0x4
